//
// Generated by NVIDIA NVVM Compiler
//
// Compiler Build ID: CL-36424714
// Cuda compilation tools, release 13.0, V13.0.88
// Based on NVVM 20.0.0
//

.version 9.0
.target sm_100
.address_size 64

	// .globl	_Z5piAddPfdi
.extern .shared .align 16 .b8 histo_private[];

.visible .entry _Z5piAddPfdi(
	.param .u64 .ptr .align 1 _Z5piAddPfdi_param_0,
	.param .f64 _Z5piAddPfdi_param_1,
	.param .u32 _Z5piAddPfdi_param_2
)
{
	.reg .pred 	%p<15>;
	.reg .b32 	%r<72>;
	.reg .b32 	%f<101>;
	.reg .b64 	%rd<5>;
	.reg .b64 	%fd<34>;

	ld.param.u64 	%rd2, [_Z5piAddPfdi_param_0];
	ld.param.f64 	%fd1, [_Z5piAddPfdi_param_1];
	ld.param.u32 	%r38, [_Z5piAddPfdi_param_2];
	mov.u32 	%r1, %tid.x;
	shl.b32 	%r39, %r1, 2;
	mov.u32 	%r40, histo_private;
	add.s32 	%r2, %r40, %r39;
	mov.b32 	%r41, 0;
	st.shared.u32 	[%r2], %r41;
	bar.sync 	0;
	mov.u32 	%r3, %ctaid.x;
	mov.u32 	%r4, %ntid.x;
	mad.lo.s32 	%r42, %r3, %r4, %r1;
	mul.lo.s32 	%r62, %r38, %r42;
	add.s32 	%r64, %r62, 1;
	add.s32 	%r7, %r62, %r38;
	setp.ge.u32 	%p1, %r64, %r7;
	@%p1 bra 	$L__BB0_7;
	add.s32 	%r8, %r38, 3;
	and.b32  	%r43, %r38, 3;
	setp.eq.s32 	%p2, %r43, 1;
	@%p2 bra 	$L__BB0_5;
	and.b32  	%r44, %r8, 3;
	neg.s32 	%r61, %r44;
$L__BB0_3:
	.pragma "nounroll";
	add.s32 	%r62, %r62, 1;
	cvt.rn.f64.u32 	%fd2, %r62;
	add.f64 	%fd3, %fd2, 0dBFE0000000000000;
	mul.f64 	%fd4, %fd1, %fd3;
	cvt.rn.f32.f64 	%f15, %fd4;
	mul.f32 	%f16, %f15, %f15;
	cvt.f64.f32 	%fd5, %f16;
	add.f64 	%fd6, %fd5, 0d3FF0000000000000;
	mov.f64 	%fd7, 0d4010000000000000;
	div.rn.f64 	%fd8, %fd7, %fd6;
	cvt.rn.f32.f64 	%f17, %fd8;
	atom.shared.add.f32 	%f18, [%r2], %f17;
	bar.sync 	0;
	add.s32 	%r61, %r61, 1;
	setp.ne.s32 	%p3, %r61, 0;
	@%p3 bra 	$L__BB0_3;
	add.s32 	%r64, %r62, 1;
$L__BB0_5:
	add.s32 	%r45, %r38, -2;
	setp.lt.u32 	%p4, %r45, 3;
	@%p4 bra 	$L__BB0_7;
$L__BB0_6:
	cvt.rn.f64.u32 	%fd9, %r64;
	add.f64 	%fd10, %fd9, 0dBFE0000000000000;
	mul.f64 	%fd11, %fd1, %fd10;
	cvt.rn.f32.f64 	%f19, %fd11;
	mul.f32 	%f20, %f19, %f19;
	cvt.f64.f32 	%fd12, %f20;
	add.f64 	%fd13, %fd12, 0d3FF0000000000000;
	mov.f64 	%fd14, 0d4010000000000000;
	div.rn.f64 	%fd15, %fd14, %fd13;
	cvt.rn.f32.f64 	%f21, %fd15;
	atom.shared.add.f32 	%f22, [%r2], %f21;
	bar.sync 	0;
	add.s32 	%r46, %r64, 1;
	cvt.rn.f64.u32 	%fd16, %r46;
	add.f64 	%fd17, %fd16, 0dBFE0000000000000;
	mul.f64 	%fd18, %fd1, %fd17;
	cvt.rn.f32.f64 	%f23, %fd18;
	mul.f32 	%f24, %f23, %f23;
	cvt.f64.f32 	%fd19, %f24;
	add.f64 	%fd20, %fd19, 0d3FF0000000000000;
	div.rn.f64 	%fd21, %fd14, %fd20;
	cvt.rn.f32.f64 	%f25, %fd21;
	atom.shared.add.f32 	%f26, [%r2], %f25;
	bar.sync 	0;
	add.s32 	%r47, %r64, 2;
	cvt.rn.f64.u32 	%fd22, %r47;
	add.f64 	%fd23, %fd22, 0dBFE0000000000000;
	mul.f64 	%fd24, %fd1, %fd23;
	cvt.rn.f32.f64 	%f27, %fd24;
	mul.f32 	%f28, %f27, %f27;
	cvt.f64.f32 	%fd25, %f28;
	add.f64 	%fd26, %fd25, 0d3FF0000000000000;
	div.rn.f64 	%fd27, %fd14, %fd26;
	cvt.rn.f32.f64 	%f29, %fd27;
	atom.shared.add.f32 	%f30, [%r2], %f29;
	bar.sync 	0;
	add.s32 	%r48, %r64, 3;
	cvt.rn.f64.u32 	%fd28, %r48;
	add.f64 	%fd29, %fd28, 0dBFE0000000000000;
	mul.f64 	%fd30, %fd1, %fd29;
	cvt.rn.f32.f64 	%f31, %fd30;
	mul.f32 	%f32, %f31, %f31;
	cvt.f64.f32 	%fd31, %f32;
	add.f64 	%fd32, %fd31, 0d3FF0000000000000;
	div.rn.f64 	%fd33, %fd14, %fd32;
	cvt.rn.f32.f64 	%f33, %fd33;
	atom.shared.add.f32 	%f34, [%r2], %f33;
	bar.sync 	0;
	add.s32 	%r64, %r64, 4;
	setp.ne.s32 	%p5, %r64, %r7;
	@%p5 bra 	$L__BB0_6;
$L__BB0_7:
	setp.ne.s32 	%p6, %r1, 0;
	@%p6 bra 	$L__BB0_21;
	cvta.to.global.u64 	%rd3, %rd2;
	mul.wide.u32 	%rd4, %r3, 4;
	add.s64 	%rd1, %rd3, %rd4;
	ld.global.f32 	%f100, [%rd1];
	and.b32  	%r18, %r4, 15;
	setp.lt.u32 	%p7, %r4, 16;
	mov.b32 	%r68, 0;
	@%p7 bra 	$L__BB0_11;
	and.b32  	%r68, %r4, 2032;
	add.s32 	%r65, %r40, 32;
	and.b32  	%r52, %r4, -16;
	neg.s32 	%r66, %r52;
$L__BB0_10:
	.pragma "nounroll";
	ld.shared.v4.f32 	{%f36, %f37, %f38, %f39}, [%r65+-32];
	add.f32 	%f40, %f36, %f100;
	add.f32 	%f41, %f37, %f40;
	add.f32 	%f42, %f38, %f41;
	add.f32 	%f43, %f39, %f42;
	ld.shared.v4.f32 	{%f44, %f45, %f46, %f47}, [%r65+-16];
	add.f32 	%f48, %f44, %f43;
	add.f32 	%f49, %f45, %f48;
	add.f32 	%f50, %f46, %f49;
	add.f32 	%f51, %f47, %f50;
	ld.shared.v4.f32 	{%f52, %f53, %f54, %f55}, [%r65];
	add.f32 	%f56, %f52, %f51;
	add.f32 	%f57, %f53, %f56;
	add.f32 	%f58, %f54, %f57;
	add.f32 	%f59, %f55, %f58;
	ld.shared.v4.f32 	{%f60, %f61, %f62, %f63}, [%r65+16];
	add.f32 	%f64, %f60, %f59;
	add.f32 	%f65, %f61, %f64;
	add.f32 	%f66, %f62, %f65;
	add.f32 	%f100, %f63, %f66;
	add.s32 	%r66, %r66, 16;
	add.s32 	%r65, %r65, 64;
	setp.ne.s32 	%p8, %r66, 0;
	@%p8 bra 	$L__BB0_10;
$L__BB0_11:
	setp.eq.s32 	%p9, %r18, 0;
	@%p9 bra 	$L__BB0_20;
	and.b32  	%r26, %r4, 7;
	setp.lt.u32 	%p10, %r18, 8;
	@%p10 bra 	$L__BB0_14;
	shl.b32 	%r53, %r68, 2;
	add.s32 	%r55, %r40, %r53;
	ld.shared.f32 	%f68, [%r55];
	add.f32 	%f69, %f68, %f100;
	ld.shared.f32 	%f70, [%r55+4];
	add.f32 	%f71, %f70, %f69;
	ld.shared.f32 	%f72, [%r55+8];
	add.f32 	%f73, %f72, %f71;
	ld.shared.f32 	%f74, [%r55+12];
	add.f32 	%f75, %f74, %f73;
	ld.shared.f32 	%f76, [%r55+16];
	add.f32 	%f77, %f76, %f75;
	ld.shared.f32 	%f78, [%r55+20];
	add.f32 	%f79, %f78, %f77;
	ld.shared.f32 	%f80, [%r55+24];
	add.f32 	%f81, %f80, %f79;
	ld.shared.f32 	%f82, [%r55+28];
	add.f32 	%f100, %f82, %f81;
	add.s32 	%r68, %r68, 8;
$L__BB0_14:
	setp.eq.s32 	%p11, %r26, 0;
	@%p11 bra 	$L__BB0_20;
	and.b32  	%r29, %r4, 3;
	setp.lt.u32 	%p12, %r26, 4;
	@%p12 bra 	$L__BB0_17;
	shl.b32 	%r56, %r68, 2;
	add.s32 	%r58, %r40, %r56;
	ld.shared.f32 	%f84, [%r58];
	add.f32 	%f85, %f84, %f100;
	ld.shared.f32 	%f86, [%r58+4];
	add.f32 	%f87, %f86, %f85;
	ld.shared.f32 	%f88, [%r58+8];
	add.f32 	%f89, %f88, %f87;
	ld.shared.f32 	%f90, [%r58+12];
	add.f32 	%f100, %f90, %f89;
	add.s32 	%r68, %r68, 4;
$L__BB0_17:
	setp.eq.s32 	%p13, %r29, 0;
	@%p13 bra 	$L__BB0_20;
	shl.b32 	%r59, %r68, 2;
	add.s32 	%r71, %r40, %r59;
	neg.s32 	%r70, %r29;
$L__BB0_19:
	.pragma "nounroll";
	ld.shared.f32 	%f91, [%r71];
	add.f32 	%f100, %f91, %f100;
	add.s32 	%r71, %r71, 4;
	add.s32 	%r70, %r70, 1;
	setp.ne.s32 	%p14, %r70, 0;
	@%p14 bra 	$L__BB0_19;
$L__BB0_20:
	st.global.f32 	[%rd1], %f100;
$L__BB0_21:
	ret;

}


// ===== COMPILED SASS (sm_100) =====

	.target	sm_100

	.elftype	@"ET_EXEC"


//--------------------- .note.nv.tkinfo           --------------------------
	.section	.note.nv.tkinfo,"",@"SHT_NOTE"
	.sectionflags	@"SHF_NOTE_NV_TKINFO"
	.tkinfo
        /*0018*/ 	.word	0x00000002
        /*0030*/ 	.string	""
        /*0030*/ 	.string	"ptxas"
        /*0030*/ 	.string	"Cuda compilation tools, release 13.0, V13.0.88"
        /*0030*/ 	.string	"Build cuda_13.0.r13.0/compiler.36424714_0"
        /*0030*/ 	.string	"-arch sm_100 -m 64 "



//--------------------- .note.nv.cuinfo           --------------------------
	.section	.note.nv.cuinfo,"",@"SHT_NOTE"
	.sectionflags	@"SHF_NOTE_NV_CUINFO"
        /*0018*/ 	.short	0x0002
        /*001a*/ 	.short	0x0064
        /*001c*/ 	.short	0x0082
	.zero		2


//--------------------- .nv.info                  --------------------------
	.section	.nv.info,"",@"SHT_CUDA_INFO"
	.align	4


	//----- nvinfo : EIATTR_REGCOUNT
	.align		4
        /*0000*/ 	.byte	0x04, 0x2f
        /*0002*/ 	.short	(.L_1 - .L_0)
	.align		4
.L_0:
        /*0004*/ 	.word	index@(_Z5piAddPfdi)
        /*0008*/ 	.word	0x00000020


	//----- nvinfo : EIATTR_FRAME_SIZE
	.align		4
.L_1:
        /*000c*/ 	.byte	0x04, 0x11
        /*000e*/ 	.short	(.L_3 - .L_2)
	.align		4
.L_2:
        /*0010*/ 	.word	index@($__internal_0_$__cuda_sm20_div_rn_f64_full)
        /*0014*/ 	.word	0x00000000


	//----- nvinfo : EIATTR_FRAME_SIZE
	.align		4
.L_3:
        /*0018*/ 	.byte	0x04, 0x11
        /*001a*/ 	.short	(.L_5 - .L_4)
	.align		4
.L_4:
        /*001c*/ 	.word	index@(_Z5piAddPfdi)
        /*0020*/ 	.word	0x00000000


	//----- nvinfo : EIATTR_MIN_STACK_SIZE
	.align		4
.L_5:
        /*0024*/ 	.byte	0x04, 0x12
        /*0026*/ 	.short	(.L_7 - .L_6)
	.align		4
.L_6:
        /*0028*/ 	.word	index@(_Z5piAddPfdi)
        /*002c*/ 	.word	0x00000000
.L_7:


//--------------------- .nv.compat                --------------------------
	.section	.nv.compat,"",@"SHT_CUDA_COMPAT_INFO"
	.align	4
        /*0000*/ 	.byte	0x02, 0x09, 0x00, 0x00, 0x02, 0x02, 0x01, 0x00, 0x02, 0x05, 0x05, 0x00, 0x03, 0x07, 0x01, 0x01
        /*0010*/ 	.byte	0x02, 0x03, 0x00, 0x00, 0x02, 0x06, 0x01, 0x00, 0x04, 0x0b, 0x08, 0x00, 0x01, 0x00, 0x00, 0x00
        /*0020*/ 	.byte	0x00, 0x00, 0x00, 0x00


//--------------------- .nv.info._Z5piAddPfdi     --------------------------
	.section	.nv.info._Z5piAddPfdi,"",@"SHT_CUDA_INFO"
	.sectionflags	@""
	.align	4


	//----- nvinfo : EIATTR_CUDA_API_VERSION
	.align		4
        /*0000*/ 	.byte	0x04, 0x37
        /*0002*/ 	.short	(.L_9 - .L_8)
.L_8:
        /*0004*/ 	.word	0x00000082


	//----- nvinfo : EIATTR_KPARAM_INFO
	.align		4
.L_9:
        /*0008*/ 	.byte	0x04, 0x17
        /*000a*/ 	.short	(.L_11 - .L_10)
.L_10:
        /*000c*/ 	.word	0x00000000
        /*0010*/ 	.short	0x0002
        /*0012*/ 	.short	0x0010
        /*0014*/ 	.byte	0x00, 0xf0, 0x11, 0x00


	//----- nvinfo : EIATTR_KPARAM_INFO
	.align		4
.L_11:
        /*0018*/ 	.byte	0x04, 0x17
        /*001a*/ 	.short	(.L_13 - .L_12)
.L_12:
        /*001c*/ 	.word	0x00000000
        /*0020*/ 	.short	0x0001
        /*0022*/ 	.short	0x0008
        /*0024*/ 	.byte	0x00, 0xf0, 0x21, 0x00


	//----- nvinfo : EIATTR_KPARAM_INFO
	.align		4
.L_13:
        /*0028*/ 	.byte	0x04, 0x17
        /*002a*/ 	.short	(.L_15 - .L_14)
.L_14:
        /*002c*/ 	.word	0x00000000
        /*0030*/ 	.short	0x0000
        /*0032*/ 	.short	0x0000
        /*0034*/ 	.byte	0x00, 0xf5, 0x21, 0x00


	//----- nvinfo : EIATTR_SPARSE_MMA_MASK
	.align		4
.L_15:
        /*0038*/ 	.byte	0x03, 0x50
        /*003a*/ 	.short	0x0000


	//----- nvinfo : EIATTR_MAXREG_COUNT
	.align		4
        /*003c*/ 	.byte	0x03, 0x1b
        /*003e*/ 	.short	0x00ff


	//----- nvinfo : EIATTR_NUM_BARRIERS
	.align		4
        /*0040*/ 	.byte	0x02, 0x4c
        /*0042*/ 	.byte	0x01
	.zero		1


	//----- nvinfo : EIATTR_MERCURY_ISA_VERSION
	.align		4
        /*0044*/ 	.byte	0x03, 0x5f
        /*0046*/ 	.short	0x0101


	//----- nvinfo : EIATTR_VRC_CTA_INIT_COUNT
	.align		4
        /*0048*/ 	.byte	0x02, 0x4a
	.zero		1
	.zero		1


	//----- nvinfo : EIATTR_EXIT_INSTR_OFFSETS
	.align		4
        /*004c*/ 	.byte	0x04, 0x1c
        /*004e*/ 	.short	(.L_17 - .L_16)


	//   ....[0]....
.L_16:
        /*0050*/ 	.word	0x00000db0


	//   ....[1]....
        /*0054*/ 	.word	0x00001310


	//----- nvinfo : EIATTR_CRS_STACK_SIZE
	.align		4
.L_17:
        /*0058*/ 	.byte	0x04, 0x1e
        /*005a*/ 	.short	(.L_19 - .L_18)
.L_18:
        /*005c*/ 	.word	0x00000000


	//----- nvinfo : EIATTR_CBANK_PARAM_SIZE
	.align		4
.L_19:
        /*0060*/ 	.byte	0x03, 0x19
        /*0062*/ 	.short	0x0014


	//----- nvinfo : EIATTR_PARAM_CBANK
	.align		4
        /*0064*/ 	.byte	0x04, 0x0a
        /*0066*/ 	.short	(.L_21 - .L_20)
	.align		4
.L_20:
        /*0068*/ 	.word	index@(.nv.constant0._Z5piAddPfdi)
        /*006c*/ 	.short	0x0380
        /*006e*/ 	.short	0x0014


	//----- nvinfo : EIATTR_SW_WAR
	.align		4
.L_21:
        /*0070*/ 	.byte	0x04, 0x36
        /*0072*/ 	.short	(.L_23 - .L_22)
.L_22:
        /*0074*/ 	.word	0x00000008
.L_23:


//--------------------- .nv.callgraph             --------------------------
	.section	.nv.callgraph,"",@"SHT_CUDA_CALLGRAPH"
	.align	4
	.sectionentsize	8
	.align		4
        /*0000*/ 	.word	0x00000000
	.align		4
        /*0004*/ 	.word	0xffffffff
	.align		4
        /*0008*/ 	.word	0x00000000
	.align		4
        /*000c*/ 	.word	0xfffffffe
	.align		4
        /*0010*/ 	.word	0x00000000
	.align		4
        /*0014*/ 	.word	0xfffffffd
	.align		4
        /*0018*/ 	.word	0x00000000
	.align		4
        /*001c*/ 	.word	0xfffffffc


//--------------------- .text._Z5piAddPfdi        --------------------------
	.section	.text._Z5piAddPfdi,"ax",@progbits
	.align	128
        .global         _Z5piAddPfdi
        .type           _Z5piAddPfdi,@function
        .size           _Z5piAddPfdi,(.L_x_37 - _Z5piAddPfdi)
        .other          _Z5piAddPfdi,@"STO_CUDA_ENTRY STV_DEFAULT"
_Z5piAddPfdi:
.text._Z5piAddPfdi:
[----:B------:R-:W-:Y:S01]  /*0000*/  LDC R1, c[0x0][0x37c] ;  /* 0x0000df00ff017b82 */ /* 0x000fe20000000800 */
[----:B------:R-:W0:Y:S07]  /*0010*/  S2R R26, SR_TID.X ;  /* 0x00000000001a7919 */ /* 0x000e2e0000002100 */
[----:B------:R-:W0:Y:S01]  /*0020*/  LDC R24, c[0x0][0x360] ;  /* 0x0000d800ff187b82 */ /* 0x000e220000000800 */
[----:B------:R-:W1:Y:S01]  /*0030*/  LDCU UR6, c[0x0][0x390] ;  /* 0x00007200ff0677ac */ /* 0x000e620008000800 */
[----:B------:R-:W-:Y:S01]  /*0040*/  BSSY B0, `(.L_x_0) ;  /* 0x00000d5000007945 */ /* 0x000fe20003800000 */
[----:B------:R-:W0:Y:S01]  /*0050*/  S2R R25, SR_CTAID.X ;  /* 0x0000000000197919 */ /* 0x000e220000002500 */
[----:B------:R-:W-:-:S04]  /*0060*/  UMOV UR4, 0x400 ;  /* 0x0000040000047882 */ /* 0x000fc80000000000 */
[----:B------:R-:W2:Y:S02]  /*0070*/  S2UR UR5, SR_CgaCtaId ;  /* 0x00000000000579c3 */ /* 0x000ea40000008800 */
[----:B--2---:R-:W-:Y:S01]  /*0080*/  ULEA UR4, UR5, UR4, 0x18 ;  /* 0x0000000405047291 */ /* 0x004fe2000f8ec0ff */
[----:B0-----:R-:W-:-:S05]  /*0090*/  IMAD R0, R25, R24, R26 ;  /* 0x0000001819007224 */ /* 0x001fca00078e021a */
[----:B------:R-:W-:Y:S01]  /*00a0*/  LEA R23, R26, UR4, 0x2 ;  /* 0x000000041a177c11 */ /* 0x000fe2000f8e10ff */
[----:B-1----:R-:W-:-:S04]  /*00b0*/  IMAD R6, R0, UR6, RZ ;  /* 0x0000000600067c24 */ /* 0x002fc8000f8e02ff */
[C---:B------:R-:W-:Y:S01]  /*00c0*/  VIADD R5, R6.reuse, 0x1 ;  /* 0x0000000106057836 */ /* 0x040fe20000000000 */
[----:B------:R0:W-:Y:S01]  /*00d0*/  STS [R23], RZ ;  /* 0x000000ff17007388 */ /* 0x0001e20000000800 */
[----:B------:R-:W-:Y:S01]  /*00e0*/  VIADD R22, R6, UR6 ;  /* 0x0000000606167c36 */ /* 0x000fe20008000000 */
[----:B------:R-:W-:Y:S04]  /*00f0*/  BAR.SYNC.DEFER_BLOCKING 0x0 ;  /* 0x0000000000007b1d */ /* 0x000fe80000010000 */
[----:B------:R-:W-:-:S13]  /*0100*/  ISETP.GE.U32.AND P0, PT, R5, R22, PT ;  /* 0x000000160500720c */ /* 0x000fda0003f06070 */
[----:B0-----:R-:W-:Y:S05]  /*0110*/  @P0 BRA `(.L_x_1) ;  /* 0x0000000c001c0947 */ /* 0x001fea0003800000 */
[----:B------:R-:W-:Y:S01]  /*0120*/  ULOP3.LUT UR5, UR6, 0x3, URZ, 0xc0, !UPT ;  /* 0x0000000306057892 */ /* 0x000fe2000f8ec0ff */
[----:B------:R-:W-:Y:S02]  /*0130*/  HFMA2 R7, -RZ, RZ, 2.03125, 0 ;  /* 0x40100000ff077431 */ /* 0x000fe400000001ff */
[----:B------:R-:W-:Y:S01]  /*0140*/  IMAD.MOV.U32 R12, RZ, RZ, RZ ;  /* 0x000000ffff0c7224 */ /* 0x000fe200078e00ff */
[----:B------:R-:W-:-:S09]  /*0150*/  UISETP.NE.AND UP0, UPT, UR5, 0x1, UPT ;  /* 0x000000010500788c */ /* 0x000fd2000bf05270 */
[----:B------:R-:W-:Y:S05]  /*0160*/  BRA.U !UP0, `(.L_x_2) ;  /* 0x0000000108b07547 */ /* 0x000fea000b800000 */
[----:B------:R-:W-:-:S04]  /*0170*/  UIADD3 UR5, UPT, UPT, UR6, 0x3, URZ ;  /* 0x0000000306057890 */ /* 0x000fc8000fffe0ff */
[----:B------:R-:W-:-:S04]  /*0180*/  ULOP3.LUT UR5, UR5, 0x3, URZ, 0xc0, !UPT ;  /* 0x0000000305057892 */ /* 0x000fc8000f8ec0ff */
[----:B------:R-:W-:-:S06]  /*0190*/  UIADD3 UR5, UPT, UPT, -UR5, URZ, URZ ;  /* 0x000000ff05057290 */ /* 0x000fcc000fffe1ff */
[----:B------:R-:W-:-:S07]  /*01a0*/  IMAD.U32 R5, RZ, RZ, UR5 ;  /* 0x00000005ff057e24 */ /* 0x000fce000f8e00ff */
.L_x_6:
[----:B------:R-:W-:Y:S01]  /*01b0*/  VIADD R6, R6, 0x1 ;  /* 0x0000000106067836 */ /* 0x000fe20000000000 */
[----:B------:R-:W-:Y:S05]  /*01c0*/  YIELD ;  /* 0x0000000000007946 */ /* 0x000fea0003800000 */
[----:B------:R-:W0:Y:S01]  /*01d0*/  I2F.F64.U32 R2, R6 ;  /* 0x0000000600027312 */ /* 0x000e220000201800 */
[----:B------:R-:W1:Y:S01]  /*01e0*/  LDCU.64 UR8, c[0x0][0x388] ;  /* 0x00007100ff0877ac */ /* 0x000e620008000a00 */
[----:B------:R-:W-:Y:S01]  /*01f0*/  IMAD.MOV.U32 R10, RZ, RZ, 0x1 ;  /* 0x00000001ff0a7424 */ /* 0x000fe200078e00ff */
[----:B------:R-:W-:Y:S01]  /*0200*/  IADD3 R5, PT, PT, R5, 0x1, RZ ;  /* 0x0000000105057810 */ /* 0x000fe20007ffe0ff */
[----:B------:R-:W-:Y:S03]  /*0210*/  BSSY.RECONVERGENT B1, `(.L_x_3) ;  /* 0x0000018000017945 */ /* 0x000fe60003800200 */
[----:B------:R-:W-:Y:S01]  /*0220*/  ISETP.NE.AND P1, PT, R5, RZ, PT ;  /* 0x000000ff0500720c */ /* 0x000fe20003f25270 */
[----:B0-----:R-:W-:-:S08]  /*0230*/  DADD R2, R2, -0.5 ;  /* 0xbfe0000002027429 */ /* 0x001fd00000000000 */
[----:B-1----:R-:W-:-:S10]  /*0240*/  DMUL R2, R2, UR8 ;  /* 0x0000000802027c28 */ /* 0x002fd40008000000 */
[----:B------:R-:W0:Y:S02]  /*0250*/  F2F.F32.F64 R2, R2 ;  /* 0x0000000200027310 */ /* 0x000e240000301000 */
[----:B0-----:R-:W-:-:S06]  /*0260*/  FMUL R0, R2, R2 ;  /* 0x0000000202007220 */ /* 0x001fcc0000400000 */
[----:B------:R-:W0:Y:S02]  /*0270*/  F2F.F64.F32 R8, R0 ;  /* 0x0000000000087310 */ /* 0x000e240000201800 */
[----:B0-----:R-:W-:-:S06]  /*0280*/  DADD R8, R8, 1 ;  /* 0x3ff0000008087429 */ /* 0x001fcc0000000000 */
[----:B------:R-:W0:Y:S02]  /*0290*/  MUFU.RCP64H R11, R9 ;  /* 0x00000009000b7308 */ /* 0x000e240000001800 */
[----:B0-----:R-:W-:-:S08]  /*02a0*/  DFMA R14, -R8, R10, 1 ;  /* 0x3ff00000080e742b */ /* 0x001fd0000000010a */
[----:B------:R-:W-:-:S08]  /*02b0*/  DFMA R14, R14, R14, R14 ;  /* 0x0000000e0e0e722b */ /* 0x000fd0000000000e */
[----:B------:R-:W-:-:S08]  /*02c0*/  DFMA R14, R10, R14, R10 ;  /* 0x0000000e0a0e722b */ /* 0x000fd0000000000a */
[----:B------:R-:W-:-:S08]  /*02d0*/  DFMA R10, -R8, R14, 1 ;  /* 0x3ff00000080a742b */ /* 0x000fd0000000010e */
[----:B------:R-:W-:-:S08]  /*02e0*/  DFMA R10, R14, R10, R14 ;  /* 0x0000000a0e0a722b */ /* 0x000fd0000000000e */
[----:B------:R-:W-:-:S08]  /*02f0*/  DMUL R2, R10, 4 ;  /* 0x401000000a027828 */ /* 0x000fd00000000000 */
[----:B------:R-:W-:-:S08]  /*0300*/  DFMA R14, -R8, R2, 4 ;  /* 0x40100000080e742b */ /* 0x000fd00000000102 */
[----:B------:R-:W-:-:S10]  /*0310*/  DFMA R2, R10, R14, R2 ;  /* 0x0000000e0a02722b */ /* 0x000fd40000000002 */
[----:B------:R-:W-:-:S05]  /*0320*/  FFMA R0, RZ, R9, R3 ;  /* 0x00000009ff007223 */ /* 0x000fca0000000003 */
[----:B------:R-:W-:-:S13]  /*0330*/  FSETP.GT.AND P0, PT, |R0|, 1.469367938527859385e-39, PT ;  /* 0x001000000000780b */ /* 0x000fda0003f04200 */
[----:B------:R-:W-:Y:S05]  /*0340*/  @P0 BRA `(.L_x_4) ;  /* 0x0000000000100947 */ /* 0x000fea0003800000 */
[----:B------:R-:W-:Y:S01]  /*0350*/  IMAD.MOV.U32 R10, RZ, RZ, R8 ;  /* 0x000000ffff0a7224 */ /* 0x000fe200078e0008 */
[----:B------:R-:W-:Y:S01]  /*0360*/  MOV R28, 0x390 ;  /* 0x00000390001c7802 */ /* 0x000fe20000000f00 */
[----:B------:R-:W-:-:S07]  /*0370*/  IMAD.MOV.U32 R11, RZ, RZ, R9 ;  /* 0x000000ffff0b7224 */ /* 0x000fce00078e0009 */
[----:B------:R-:W-:Y:S05]  /*0380*/  CALL.REL.NOINC `($__internal_0_$__cuda_sm20_div_rn_f64_full) ;  /* 0x0000000c00e47944 */ /* 0x000fea0003c00000 */
.L_x_4:
[----:B------:R-:W-:Y:S05]  /*0390*/  BSYNC.RECONVERGENT B1 ;  /* 0x0000000000017941 */ /* 0x000fea0003800200 */
.L_x_3:
[----:B------:R0:W1:Y:S02]  /*03a0*/  F2F.F32.F64 R9, R2 ;  /* 0x0000000200097310 */ /* 0x0000640000301000 */
.L_x_5:
[----:B0-----:R-:W1:Y:S02]  /*03b0*/  LDS R2, [R23] ;  /* 0x0000000017027984 */ /* 0x001e640000000800 */
[----:B-1----:R-:W-:-:S05]  /*03c0*/  FADD R3, R9, R2 ;  /* 0x0000000209037221 */ /* 0x002fca0000000000 */
[----:B------:R-:W0:Y:S02]  /*03d0*/  ATOMS.CAST.SPIN P0, [R23], R2, R3 ;  /* 0x000000021700758d */ /* 0x000e240001800003 */
[----:B0-----:R-:W-:Y:S05]  /*03e0*/  @!P0 BRA `(.L_x_5) ;  /* 0xfffffffc00f08947 */ /* 0x001fea000383ffff */
[----:B------:R-:W-:Y:S05]  /*03f0*/  WARPSYNC.ALL ;  /* 0x0000000000007948 */ /* 0x000fea0003800000 */
[----:B------:R-:W-:Y:S06]  /*0400*/  BAR.SYNC.DEFER_BLOCKING 0x0 ;  /* 0x0000000000007b1d */ /* 0x000fec0000010000 */
[----:B------:R-:W-:Y:S05]  /*0410*/  @P1 BRA `(.L_x_6) ;  /* 0xfffffffc00641947 */ /* 0x000fea000383ffff */
[----:B------:R-:W-:-:S07]  /*0420*/  VIADD R5, R6, 0x1 ;  /* 0x0000000106057836 */ /* 0x000fce0000000000 */
.L_x_2:
[----:B------:R-:W0:Y:S02]  /*0430*/  LDCU UR5, c[0x0][0x390] ;  /* 0x00007200ff0577ac */ /* 0x000e240008000800 */
[----:B0-----:R-:W-:-:S04]  /*0440*/  UIADD3 UR5, UPT, UPT, UR5, -0x2, URZ ;  /* 0xfffffffe05057890 */ /* 0x001fc8000fffe0ff */
[----:B------:R-:W-:-:S09]  /*0450*/  UISETP.GE.U32.AND UP0, UPT, UR5, 0x3, UPT ;  /* 0x000000030500788c */ /* 0x000fd2000bf06070 */
[----:B------:R-:W-:Y:S05]  /*0460*/  BRA.U !UP0, `(.L_x_1) ;  /* 0x0000000908487547 */ /* 0x000fea000b800000 */
.L_x_22:
[----:B------:R-:W0:Y:S01]  /*0470*/  I2F.F64.U32 R2, R5 ;  /* 0x0000000500027312 */ /* 0x000e220000201800 */
[----:B------:R-:W-:Y:S05]  /*0480*/  YIELD ;  /* 0x0000000000007946 */ /* 0x000fea0003800000 */
[----:B------:R-:W1:Y:S01]  /*0490*/  LDCU.64 UR8, c[0x0][0x388] ;  /* 0x00007100ff0877ac */ /* 0x000e620008000a00 */
[----:B------:R-:W-:Y:S01]  /*04a0*/  MOV R10, 0x1 ;  /* 0x00000001000a7802 */ /* 0x000fe20000000f00 */
[----:B------:R-:W-:Y:S01]  /*04b0*/  BSSY.RECONVERGENT B1, `(.L_x_7) ;  /* 0x0000017000017945 */ /* 0x000fe20003800200 */
        /* <DEDUP_REMOVED lines=22> */
.L_x_8:
[----:B------:R-:W-:Y:S05]  /*0620*/  BSYNC.RECONVERGENT B1 ;  /* 0x0000000000017941 */ /* 0x000fea0003800200 */
.L_x_7:
[----:B------:R0:W1:Y:S02]  /*0630*/  F2F.F32.F64 R9, R2 ;  /* 0x0000000200097310 */ /* 0x0000640000301000 */
.L_x_9:
[----:B0-----:R-:W1:Y:S02]  /*0640*/  LDS R2, [R23] ;  /* 0x0000000017027984 */ /* 0x001e640000000800 */
[----:B-1----:R-:W-:-:S05]  /*0650*/  FADD R3, R9, R2 ;  /* 0x0000000209037221 */ /* 0x002fca0000000000 */
[----:B------:R-:W0:Y:S02]  /*0660*/  ATOMS.CAST.SPIN P0, [R23], R2, R3 ;  /* 0x000000021700758d */ /* 0x000e240001800003 */
[----:B0-----:R-:W-:Y:S05]  /*0670*/  @!P0 BRA `(.L_x_9) ;  /* 0xfffffffc00f08947 */ /* 0x001fea000383ffff */
[----:B------:R-:W-:Y:S01]  /*0680*/  VIADD R0, R5, 0x1 ;  /* 0x0000000105007836 */ /* 0x000fe20000000000 */
[----:B------:R-:W-:Y:S05]  /*0690*/  WARPSYNC.ALL ;  /* 0x0000000000007948 */ /* 0x000fea0003800000 */
[----:B------:R-:W0:Y:S01]  /*06a0*/  I2F.F64.U32 R2, R0 ;  /* 0x0000000000027312 */ /* 0x000e220000201800 */
        /* <DEDUP_REMOVED lines=18> */
[----:B------:R-:W-:Y:S01]  /*07d0*/  FFMA R0, RZ, R9, R3 ;  /* 0x00000009ff007223 */ /* 0x000fe20000000003 */
[----:B------:R-:W-:Y:S04]  /*07e0*/  BAR.SYNC.DEFER_BLOCKING 0x0 ;  /* 0x0000000000007b1d */ /* 0x000fe80000010000 */
[----:B------:R-:W-:-:S13]  /*07f0*/  FSETP.GT.AND P0, PT, |R0|, 1.469367938527859385e-39, PT ;  /* 0x001000000000780b */ /* 0x000fda0003f04200 */
[----:B------:R-:W-:Y:S05]  /*0800*/  @P0 BRA `(.L_x_11) ;  /* 0x0000000000100947 */ /* 0x000fea0003800000 */
[----:B------:R-:W-:Y:S01]  /*0810*/  IMAD.MOV.U32 R10, RZ, RZ, R8 ;  /* 0x000000ffff0a7224 */ /* 0x000fe200078e0008 */
[----:B------:R-:W-:Y:S01]  /*0820*/  MOV R28, 0x850 ;  /* 0x00000850001c7802 */ /* 0x000fe20000000f00 */
[----:B------:R-:W-:-:S07]  /*0830*/  IMAD.MOV.U32 R11, RZ, RZ, R9 ;  /* 0x000000ffff0b7224 */ /* 0x000fce00078e0009 */
[----:B------:R-:W-:Y:S05]  /*0840*/  CALL.REL.NOINC `($__internal_0_$__cuda_sm20_div_rn_f64_full) ;  /* 0x0000000800b47944 */ /* 0x000fea0003c00000 */
.L_x_11:
[----:B------:R-:W-:Y:S05]  /*0850*/  BSYNC.RECONVERGENT B1 ;  /* 0x0000000000017941 */ /* 0x000fea0003800200 */
.L_x_10:
[----:B------:R0:W1:Y:S01]  /*0860*/  F2F.F32.F64 R9, R2 ;  /* 0x0000000200097310 */ /* 0x0000620000301000 */
[----:B------:R-:W-:Y:S01]  /*0870*/  BSSY.RECONVERGENT B1, `(.L_x_12) ;  /* 0x0000005000017945 */ /* 0x000fe20003800200 */
.L_x_13:
[----:B0-----:R-:W1:Y:S02]  /*0880*/  LDS R2, [R23] ;  /* 0x0000000017027984 */ /* 0x001e640000000800 */
[----:B-1----:R-:W-:-:S05]  /*0890*/  FADD R3, R9, R2 ;  /* 0x0000000209037221 */ /* 0x002fca0000000000 */
[----:B------:R-:W0:Y:S02]  /*08a0*/  ATOMS.CAST.SPIN P0, [R23], R2, R3 ;  /* 0x000000021700758d */ /* 0x000e240001800003 */
[----:B0-----:R-:W-:Y:S05]  /*08b0*/  @!P0 BRA `(.L_x_13) ;  /* 0xfffffffc00f08947 */ /* 0x001fea000383ffff */
[----:B------:R-:W-:Y:S05]  /*08c0*/  BSYNC.RECONVERGENT B1 ;  /* 0x0000000000017941 */ /* 0x000fea0003800200 */
.L_x_12:
[----:B------:R-:W-:Y:S01]  /*08d0*/  VIADD R0, R5, 0x2 ;  /* 0x0000000205007836 */ /* 0x000fe20000000000 */
[----:B------:R-:W0:Y:S01]  /*08e0*/  LDCU.64 UR8, c[0x0][0x388] ;  /* 0x00007100ff0877ac */ /* 0x000e220008000a00 */
[----:B------:R-:W-:Y:S01]  /*08f0*/  MOV R10, 0x1 ;  /* 0x00000001000a7802 */ /* 0x000fe20000000f00 */
[----:B------:R-:W-:Y:S01]  /*0900*/  BSSY.RECONVERGENT B1, `(.L_x_14) ;  /* 0x0000019000017945 */ /* 0x000fe20003800200 */
[----:B------:R-:W1:Y:S02]  /*0910*/  I2F.F64.U32 R2, R0 ;  /* 0x0000000000027312 */ /* 0x000e640000201800 */
[----:B-1----:R-:W-:-:S08]  /*0920*/  DADD R2, R2, -0.5 ;  /* 0xbfe0000002027429 */ /* 0x002fd00000000000 */
[----:B0-----:R-:W-:-:S10]  /*0930*/  DMUL R2, R2, UR8 ;  /* 0x0000000802027c28 */ /* 0x001fd40008000000 */
        /* <DEDUP_REMOVED lines=21> */
.L_x_15:
[----:B------:R-:W-:Y:S05]  /*0a90*/  BSYNC.RECONVERGENT B1 ;  /* 0x0000000000017941 */ /* 0x000fea0003800200 */
.L_x_14:
[----:B------:R0:W1:Y:S01]  /*0aa0*/  F2F.F32.F64 R9, R2 ;  /* 0x0000000200097310 */ /* 0x0000620000301000 */
[----:B------:R-:W-:Y:S01]  /*0ab0*/  BSSY.RECONVERGENT B1, `(.L_x_16) ;  /* 0x0000005000017945 */ /* 0x000fe20003800200 */
.L_x_17:
[----:B0-----:R-:W1:Y:S02]  /*0ac0*/  LDS R2, [R23] ;  /* 0x0000000017027984 */ /* 0x001e640000000800 */
[----:B-1----:R-:W-:-:S05]  /*0ad0*/  FADD R3, R9, R2 ;  /* 0x0000000209037221 */ /* 0x002fca0000000000 */
[----:B------:R-:W0:Y:S02]  /*0ae0*/  ATOMS.CAST.SPIN P0, [R23], R2, R3 ;  /* 0x000000021700758d */ /* 0x000e240001800003 */
[----:B0-----:R-:W-:Y:S05]  /*0af0*/  @!P0 BRA `(.L_x_17) ;  /* 0xfffffffc00f08947 */ /* 0x001fea000383ffff */
[----:B------:R-:W-:Y:S05]  /*0b00*/  BSYNC.RECONVERGENT B1 ;  /* 0x0000000000017941 */ /* 0x000fea0003800200 */
.L_x_16:
[----:B------:R-:W-:Y:S01]  /*0b10*/  IADD3 R0, PT, PT, R5, 0x3, RZ ;  /* 0x0000000305007810 */ /* 0x000fe20007ffe0ff */
[----:B------:R-:W0:Y:S01]  /*0b20*/  LDCU.64 UR8, c[0x0][0x388] ;  /* 0x00007100ff0877ac */ /* 0x000e220008000a00 */
[----:B------:R-:W-:Y:S01]  /*0b30*/  IMAD.MOV.U32 R10, RZ, RZ, 0x1 ;  /* 0x00000001ff0a7424 */ /* 0x000fe200078e00ff */
        /* <DEDUP_REMOVED lines=22> */
[----:B------:R-:W-:Y:S02]  /*0ca0*/  MOV R11, R9 ;  /* 0x00000009000b7202 */ /* 0x000fe40000000f00 */
[----:B------:R-:W-:-:S07]  /*0cb0*/  MOV R28, 0xcd0 ;  /* 0x00000cd0001c7802 */ /* 0x000fce0000000f00 */
[----:B------:R-:W-:Y:S05]  /*0cc0*/  CALL.REL.NOINC `($__internal_0_$__cuda_sm20_div_rn_f64_full) ;  /* 0x0000000400947944 */ /* 0x000fea0003c00000 */
.L_x_19:
[----:B------:R-:W-:Y:S05]  /*0cd0*/  BSYNC.RECONVERGENT B1 ;  /* 0x0000000000017941 */ /* 0x000fea0003800200 */
.L_x_18:
[----:B------:R0:W1:Y:S01]  /*0ce0*/  F2F.F32.F64 R9, R2 ;  /* 0x0000000200097310 */ /* 0x0000620000301000 */
[----:B------:R-:W-:Y:S01]  /*0cf0*/  BSSY.RECONVERGENT B1, `(.L_x_20) ;  /* 0x0000005000017945 */ /* 0x000fe20003800200 */
.L_x_21:
[----:B0-----:R-:W1:Y:S02]  /*0d00*/  LDS R2, [R23] ;  /* 0x0000000017027984 */ /* 0x001e640000000800 */
[----:B-1----:R-:W-:-:S05]  /*0d10*/  FADD R3, R9, R2 ;  /* 0x0000000209037221 */ /* 0x002fca0000000000 */
[----:B------:R-:W0:Y:S02]  /*0d20*/  ATOMS.CAST.SPIN P0, [R23], R2, R3 ;  /* 0x000000021700758d */ /* 0x000e240001800003 */
[----:B0-----:R-:W-:Y:S05]  /*0d30*/  @!P0 BRA `(.L_x_21) ;  /* 0xfffffffc00f08947 */ /* 0x001fea000383ffff */
[----:B------:R-:W-:Y:S05]  /*0d40*/  BSYNC.RECONVERGENT B1 ;  /* 0x0000000000017941 */ /* 0x000fea0003800200 */
.L_x_20:
[----:B------:R-:W-:Y:S01]  /*0d50*/  VIADD R5, R5, 0x4 ;  /* 0x0000000405057836 */ /* 0x000fe20000000000 */
[----:B------:R-:W-:Y:S04]  /*0d60*/  BAR.SYNC.DEFER_BLOCKING 0x0 ;  /* 0x0000000000007b1d */ /* 0x000fe80000010000 */
[----:B------:R-:W-:-:S13]  /*0d70*/  ISETP.NE.AND P0, PT, R5, R22, PT ;  /* 0x000000160500720c */ /* 0x000fda0003f05270 */
[----:B------:R-:W-:Y:S05]  /*0d80*/  @P0 BRA `(.L_x_22) ;  /* 0xfffffff400b80947 */ /* 0x000fea000383ffff */
.L_x_1:
[----:B------:R-:W-:Y:S05]  /*0d90*/  BSYNC B0 ;  /* 0x0000000000007941 */ /* 0x000fea0003800000 */
.L_x_0:
[----:B------:R-:W-:-:S13]  /*0da0*/  ISETP.NE.AND P0, PT, R26, RZ, PT ;  /* 0x000000ff1a00720c */ /* 0x000fda0003f05270 */
[----:B------:R-:W-:Y:S05]  /*0db0*/  @P0 EXIT ;  /* 0x000000000000094d */ /* 0x000fea0003800000 */
[----:B------:R-:W0:Y:S08]  /*0dc0*/  LDC.64 R20, c[0x0][0x358] ;  /* 0x0000d600ff147b82 */ /* 0x000e300000000a00 */
[----:B------:R-:W1:Y:S01]  /*0dd0*/  LDC.64 R2, c[0x0][0x380] ;  /* 0x0000e000ff027b82 */ /* 0x000e620000000a00 */
[C---:B------:R-:W-:Y:S02]  /*0de0*/  ISETP.GE.U32.AND P0, PT, R24.reuse, 0x10, PT ;  /* 0x000000101800780c */ /* 0x040fe40003f06070 */
[----:B------:R-:W-:-:S02]  /*0df0*/  LOP3.LUT R22, R24, 0xf, RZ, 0xc0, !PT ;  /* 0x0000000f18167812 */ /* 0x000fc400078ec0ff */
[----:B0-----:R-:W-:Y:S02]  /*0e00*/  R2UR UR8, R20 ;  /* 0x00000000140872ca */ /* 0x001fe400000e0000 */
[----:B------:R-:W-:Y:S01]  /*0e10*/  R2UR UR9, R21 ;  /* 0x00000000150972ca */ /* 0x000fe200000e0000 */
[----:B-1----:R-:W-:Y:S01]  /*0e20*/  IMAD.WIDE.U32 R2, R25, 0x4, R2 ;  /* 0x0000000419027825 */ /* 0x002fe200078e0002 */
[----:B------:R-:W-:-:S03]  /*0e30*/  ISETP.NE.AND P1, PT, R22, RZ, PT ;  /* 0x000000ff1600720c */ /* 0x000fc60003f25270 */
[----:B------:R-:W-:-:S08]  /*0e40*/  IMAD.MOV.U32 R0, RZ, RZ, RZ ;  /* 0x000000ffff007224 */ /* 0x000fd000078e00ff */
[----:B------:R0:W5:Y:S01]  /*0e50*/  LDG.E R19, desc[UR8][R2.64] ;  /* 0x0000000802137981 */ /* 0x000162000c1e1900 */
[----:B------:R-:W-:Y:S05]  /*0e60*/  @!P0 BRA `(.L_x_23) ;  /* 0x00000000007c8947 */ /* 0x000fea0003800000 */
[----:B------:R-:W-:Y:S01]  /*0e70*/  UIADD3 UR5, UPT, UPT, UR4, 0x20, URZ ;  /* 0x0000002004057890 */ /* 0x000fe2000fffe0ff */
[C---:B------:R-:W-:Y:S01]  /*0e80*/  LOP3.LUT R25, R24.reuse, 0xfffffff0, RZ, 0xc0, !PT ;  /* 0xfffffff018197812 */ /* 0x040fe200078ec0ff */
[----:B------:R-:W-:Y:S01]  /*0e90*/  BSSY.RECONVERGENT B0, `(.L_x_23) ;  /* 0x000001c000007945 */ /* 0x000fe20003800200 */
[----:B------:R-:W-:Y:S02]  /*0ea0*/  LOP3.LUT R0, R24, 0x7f0, RZ, 0xc0, !PT ;  /* 0x000007f018007812 */ /* 0x000fe400078ec0ff */
[----:B------:R-:W-:Y:S01]  /*0eb0*/  IADD3 R25, PT, PT, -R25, RZ, RZ ;  /* 0x000000ff19197210 */ /* 0x000fe20007ffe1ff */
[----:B------:R-:W-:-:S07]  /*0ec0*/  IMAD.U32 R23, RZ, RZ, UR5 ;  /* 0x00000005ff177e24 */ /* 0x000fce000f8e00ff */
.L_x_24:
[----:B------:R-:W1:Y:S01]  /*0ed0*/  LDS.128 R4, [R23+-0x20] ;  /* 0xffffe00017047984 */ /* 0x000e620000000c00 */
[----:B------:R-:W-:-:S03]  /*0ee0*/  VIADD R25, R25, 0x10 ;  /* 0x0000001019197836 */ /* 0x000fc60000000000 */
[----:B------:R-:W2:Y:S02]  /*0ef0*/  LDS.128 R8, [R23+-0x10] ;  /* 0xfffff00017087984 */ /* 0x000ea40000000c00 */
[----:B------:R-:W-:Y:S02]  /*0f00*/  ISETP.NE.AND P0, PT, R25, RZ, PT ;  /* 0x000000ff1900720c */ /* 0x000fe40003f05270 */
[----:B------:R-:W3:Y:S01]  /*0f10*/  LDS.128 R12, [R23] ;  /* 0x00000000170c7984 */ /* 0x000ee20000000c00 */
[----:B-1---5:R-:W-:-:S03]  /*0f20*/  FADD R4, R4, R19 ;  /* 0x0000001304047221 */ /* 0x022fc60000000000 */
[----:B------:R1:W4:Y:S01]  /*0f30*/  LDS.128 R16, [R23+0x10] ;  /* 0x0000100017107984 */ /* 0x0003220000000c00 */
[----:B------:R-:W-:-:S04]  /*0f40*/  FADD R5, R5, R4 ;  /* 0x0000000405057221 */ /* 0x000fc80000000000 */
[----:B------:R-:W-:Y:S01]  /*0f50*/  FADD R6, R6, R5 ;  /* 0x0000000506067221 */ /* 0x000fe20000000000 */
[----:B-1----:R-:W-:-:S03]  /*0f60*/  IADD3 R23, PT, PT, R23, 0x40, RZ ;  /* 0x0000004017177810 */ /* 0x002fc60007ffe0ff */
[----:B------:R-:W-:-:S04]  /*0f70*/  FADD R7, R7, R6 ;  /* 0x0000000607077221 */ /* 0x000fc80000000000 */
[----:B--2---:R-:W-:-:S04]  /*0f80*/  FADD R8, R7, R8 ;  /* 0x0000000807087221 */ /* 0x004fc80000000000 */
[----:B------:R-:W-:-:S04]  /*0f90*/  FADD R9, R9, R8 ;  /* 0x0000000809097221 */ /* 0x000fc80000000000 */
[----:B------:R-:W-:-:S04]  /*0fa0*/  FADD R10, R10, R9 ;  /* 0x000000090a0a7221 */ /* 0x000fc80000000000 */
[----:B------:R-:W-:-:S04]  /*0fb0*/  FADD R11, R11, R10 ;  /* 0x0000000a0b0b7221 */ /* 0x000fc80000000000 */
[----:B---3--:R-:W-:-:S04]  /*0fc0*/  FADD R12, R11, R12 ;  /* 0x0000000c0b0c7221 */ /* 0x008fc80000000000 */
[----:B------:R-:W-:-:S04]  /*0fd0*/  FADD R13, R13, R12 ;  /* 0x0000000c0d0d7221 */ /* 0x000fc80000000000 */
[----:B------:R-:W-:-:S04]  /*0fe0*/  FADD R14, R14, R13 ;  /* 0x0000000d0e0e7221 */ /* 0x000fc80000000000 */
[----:B------:R-:W-:-:S04]  /*0ff0*/  FADD R15, R15, R14 ;  /* 0x0000000e0f0f7221 */ /* 0x000fc80000000000 */
[----:B----4-:R-:W-:-:S04]  /*1000*/  FADD R16, R15, R16 ;  /* 0x000000100f107221 */ /* 0x010fc80000000000 */
[----:B------:R-:W-:-:S04]  /*1010*/  FADD R17, R17, R16 ;  /* 0x0000001011117221 */ /* 0x000fc80000000000 */
[----:B------:R-:W-:-:S04]  /*1020*/  FADD R18, R18, R17 ;  /* 0x0000001112127221 */ /* 0x000fc80000000000 */
[----:B------:R-:W-:Y:S01]  /*1030*/  FADD R19, R19, R18 ;  /* 0x0000001213137221 */ /* 0x000fe20000000000 */
[----:B------:R-:W-:Y:S06]  /*1040*/  @P0 BRA `(.L_x_24) ;  /* 0xfffffffc00a00947 */ /* 0x000fec000383ffff */
[----:B------:R-:W-:Y:S05]  /*1050*/  BSYNC.RECONVERGENT B0 ;  /* 0x0000000000007941 */ /* 0x000fea0003800200 */
.L_x_23:
[----:B------:R-:W-:Y:S05]  /*1060*/  @!P1 BRA `(.L_x_25) ;  /* 0x00000000009c9947 */ /* 0x000fea0003800000 */
[----:B------:R-:W-:Y:S02]  /*1070*/  ISETP.GE.U32.AND P0, PT, R22, 0x8, PT ;  /* 0x000000081600780c */ /* 0x000fe40003f06070 */
[----:B------:R-:W-:-:S04]  /*1080*/  LOP3.LUT R13, R24, 0x7, RZ, 0xc0, !PT ;  /* 0x00000007180d7812 */ /* 0x000fc800078ec0ff */
[----:B------:R-:W-:-:S07]  /*1090*/  ISETP.NE.AND P1, PT, R13, RZ, PT ;  /* 0x000000ff0d00720c */ /* 0x000fce0003f25270 */
[----:B------:R-:W-:Y:S06]  /*10a0*/  @!P0 BRA `(.L_x_26) ;  /* 0x0000000000308947 */ /* 0x000fec0003800000 */
[C---:B------:R-:W-:Y:S01]  /*10b0*/  LEA R12, R0.reuse, UR4, 0x2 ;  /* 0x00000004000c7c11 */ /* 0x040fe2000f8e10ff */
[----:B------:R-:W-:-:S04]  /*10c0*/  VIADD R0, R0, 0x8 ;  /* 0x0000000800007836 */ /* 0x000fc80000000000 */
[----:B------:R-:W1:Y:S04]  /*10d0*/  LDS.128 R4, [R12] ;  /* 0x000000000c047984 */ /* 0x000e680000000c00 */
[----:B------:R-:W2:Y:S01]  /*10e0*/  LDS.128 R8, [R12+0x10] ;  /* 0x000010000c087984 */ /* 0x000ea20000000c00 */
[----:B-1---5:R-:W-:-:S04]  /*10f0*/  FADD R4, R19, R4 ;  /* 0x0000000413047221 */ /* 0x022fc80000000000 */
[----:B------:R-:W-:-:S04]  /*1100*/  FADD R5, R4, R5 ;  /* 0x0000000504057221 */ /* 0x000fc80000000000 */
[----:B------:R-:W-:-:S04]  /*1110*/  FADD R6, R5, R6 ;  /* 0x0000000605067221 */ /* 0x000fc80000000000 */
[----:B------:R-:W-:-:S04]  /*1120*/  FADD R7, R6, R7 ;  /* 0x0000000706077221 */ /* 0x000fc80000000000 */
[----:B--2---:R-:W-:-:S04]  /*1130*/  FADD R8, R7, R8 ;  /* 0x0000000807087221 */ /* 0x004fc80000000000 */
[----:B------:R-:W-:-:S04]  /*1140*/  FADD R9, R8, R9 ;  /* 0x0000000908097221 */ /* 0x000fc80000000000 */
[----:B------:R-:W-:-:S04]  /*1150*/  FADD R10, R9, R10 ;  /* 0x0000000a090a7221 */ /* 0x000fc80000000000 */
[----:B------:R-:W-:-:S07]  /*1160*/  FADD R19, R10, R11 ;  /* 0x0000000b0a137221 */ /* 0x000fce0000000000 */
.L_x_26:
[----:B------:R-:W-:Y:S04]  /*1170*/  BSSY.RECONVERGENT B0, `(.L_x_25) ;  /* 0x0000016000007945 */ /* 0x000fe80003800200 */
[----:B------:R-:W-:Y:S05]  /*1180*/  @!P1 BRA `(.L_x_27) ;  /* 0x0000000000509947 */ /* 0x000fea0003800000 */
[----:B------:R-:W-:Y:S02]  /*1190*/  ISETP.GE.U32.AND P0, PT, R13, 0x4, PT ;  /* 0x000000040d00780c */ /* 0x000fe40003f06070 */
[----:B------:R-:W-:-:S04]  /*11a0*/  LOP3.LUT R24, R24, 0x3, RZ, 0xc0, !PT ;  /* 0x0000000318187812 */ /* 0x000fc800078ec0ff */
[----:B------:R-:W-:-:S07]  /*11b0*/  ISETP.NE.AND P1, PT, R24, RZ, PT ;  /* 0x000000ff1800720c */ /* 0x000fce0003f25270 */
[----:B------:R-:W-:Y:S06]  /*11c0*/  @!P0 BRA `(.L_x_28) ;  /* 0x00000000001c8947 */ /* 0x000fec0003800000 */
[C---:B------:R-:W-:Y:S01]  /*11d0*/  LEA R4, R0.reuse, UR4, 0x2 ;  /* 0x0000000400047c11 */ /* 0x040fe2000f8e10ff */
[----:B------:R-:W-:-:S05]  /*11e0*/  VIADD R0, R0, 0x4 ;  /* 0x0000000400007836 */ /* 0x000fca0000000000 */
[----:B------:R-:W1:Y:S02]  /*11f0*/  LDS.128 R4, [R4] ;  /* 0x0000000004047984 */ /* 0x000e640000000c00 */
[----:B-1---5:R-:W-:-:S04]  /*1200*/  FADD R8, R19, R4 ;  /* 0x0000000413087221 */ /* 0x022fc80000000000 */
[----:B------:R-:W-:-:S04]  /*1210*/  FADD R5, R8, R5 ;  /* 0x0000000508057221 */ /* 0x000fc80000000000 */
[----:B------:R-:W-:-:S04]  /*1220*/  FADD R6, R5, R6 ;  /* 0x0000000605067221 */ /* 0x000fc80000000000 */
[----:B------:R-:W-:-:S07]  /*1230*/  FADD R19, R6, R7 ;  /* 0x0000000706137221 */ /* 0x000fce0000000000 */
.L_x_28:
[----:B------:R-:W-:Y:S05]  /*1240*/  @!P1 BRA `(.L_x_27) ;  /* 0x0000000000209947 */ /* 0x000fea0003800000 */
[----:B------:R-:W-:Y:S02]  /*1250*/  LEA R0, R0, UR4, 0x2 ;  /* 0x0000000400007c11 */ /* 0x000fe4000f8e10ff */
[----:B------:R-:W-:-:S07]  /*1260*/  IADD3 R24, PT, PT, -R24, RZ, RZ ;  /* 0x000000ff18187210 */ /* 0x000fce0007ffe1ff */
.L_x_29:
[----:B------:R1:W2:Y:S01]  /*1270*/  LDS R4, [R0] ;  /* 0x0000000000047984 */ /* 0x0002a20000000800 */
[----:B------:R-:W-:-:S05]  /*1280*/  VIADD R24, R24, 0x1 ;  /* 0x0000000118187836 */ /* 0x000fca0000000000 */
[----:B------:R-:W-:Y:S01]  /*1290*/  ISETP.NE.AND P0, PT, R24, RZ, PT ;  /* 0x000000ff1800720c */ /* 0x000fe20003f05270 */
[----:B-1----:R-:W-:Y:S02]  /*12a0*/  VIADD R0, R0, 0x4 ;  /* 0x0000000400007836 */ /* 0x002fe40000000000 */
[----:B--2--5:R-:W-:-:S10]  /*12b0*/  FADD R19, R4, R19 ;  /* 0x0000001304137221 */ /* 0x024fd40000000000 */
[----:B------:R-:W-:Y:S05]  /*12c0*/  @P0 BRA `(.L_x_29) ;  /* 0xfffffffc00e80947 */ /* 0x000fea000383ffff */
.L_x_27:
[----:B------:R-:W-:Y:S05]  /*12d0*/  BSYNC.RECONVERGENT B0 ;  /* 0x0000000000007941 */ /* 0x000fea0003800200 */
.L_x_25:
[----:B------:R-:W-:Y:S02]  /*12e0*/  R2UR UR8, R20 ;  /* 0x00000000140872ca */ /* 0x000fe400000e0000 */
[----:B------:R-:W-:-:S13]  /*12f0*/  R2UR UR9, R21 ;  /* 0x00000000150972ca */ /* 0x000fda00000e0000 */
[----:B-----5:R-:W-:Y:S01]  /*1300*/  STG.E desc[UR8][R2.64], R19 ;  /* 0x0000001302007986 */ /* 0x020fe2000c101908 */
[----:B------:R-:W-:Y:S05]  /*1310*/  EXIT ;  /* 0x000000000000794d */ /* 0x000fea0003800000 */
        .weak           $__internal_0_$__cuda_sm20_div_rn_f64_full
        .type           $__internal_0_$__cuda_sm20_div_rn_f64_full,@function
        .size           $__internal_0_$__cuda_sm20_div_rn_f64_full,(.L_x_37 - $__internal_0_$__cuda_sm20_div_rn_f64_full)
$__internal_0_$__cuda_sm20_div_rn_f64_full:
[C---:B------:R-:W-:Y:S01]  /*1320*/  FSETP.GEU.AND P0, PT, |R11|.reuse, 1.469367938527859385e-39, PT ;  /* 0x001000000b00780b */ /* 0x040fe20003f0e200 */
[----:B------:R-:W-:Y:S01]  /*1330*/  IMAD.MOV.U32 R2, RZ, RZ, 0x1 ;  /* 0x00000001ff027424 */ /* 0x000fe200078e00ff */
[C---:B------:R-:W-:Y:S01]  /*1340*/  LOP3.LUT R8, R11.reuse, 0x800fffff, RZ, 0xc0, !PT ;  /* 0x800fffff0b087812 */ /* 0x040fe200078ec0ff */
[----:B------:R-:W-:Y:S01]  /*1350*/  IMAD.MOV.U32 R13, RZ, RZ, R7 ;  /* 0x000000ffff0d7224 */ /* 0x000fe200078e0007 */
[----:B------:R-:W-:Y:S01]  /*1360*/  LOP3.LUT R4, R11, 0x7ff00000, RZ, 0xc0, !PT ;  /* 0x7ff000000b047812 */ /* 0x000fe200078ec0ff */
[----:B------:R-:W-:Y:S01]  /*1370*/  IMAD.MOV.U32 R14, RZ, RZ, R12 ;  /* 0x000000ffff0e7224 */ /* 0x000fe200078e000c */
[----:B------:R-:W-:Y:S02]  /*1380*/  LOP3.LUT R9, R8, 0x3ff00000, RZ, 0xfc, !PT ;  /* 0x3ff0000008097812 */ /* 0x000fe400078efcff */
[----:B------:R-:W-:-:S05]  /*1390*/  MOV R8, R10 ;  /* 0x0000000a00087202 */ /* 0x000fca0000000f00 */
[----:B------:R-:W-:-:S06]  /*13a0*/  @!P0 DMUL R8, R10, 8.98846567431157953865e+307 ;  /* 0x7fe000000a088828 */ /* 0x000fcc0000000000 */
[----:B------:R-:W0:Y:S02]  /*13b0*/  MUFU.RCP64H R3, R9 ;  /* 0x0000000900037308 */ /* 0x000e240000001800 */
[----:B0-----:R-:W-:-:S08]  /*13c0*/  DFMA R18, R2, -R8, 1 ;  /* 0x3ff000000212742b */ /* 0x001fd00000000808 */
[----:B------:R-:W-:-:S08]  /*13d0*/  DFMA R18, R18, R18, R18 ;  /* 0x000000121212722b */ /* 0x000fd00000000012 */
[----:B------:R-:W-:Y:S01]  /*13e0*/  DFMA R18, R2, R18, R2 ;  /* 0x000000120212722b */ /* 0x000fe20000000002 */
[----:B------:R-:W-:Y:S02]  /*13f0*/  LOP3.LUT R3, R13, 0x7ff00000, RZ, 0xc0, !PT ;  /* 0x7ff000000d037812 */ /* 0x000fe400078ec0ff */
[----:B------:R-:W-:Y:S02]  /*1400*/  MOV R2, 0x1ca00000 ;  /* 0x1ca0000000027802 */ /* 0x000fe40000000f00 */
[----:B------:R-:W-:Y:S01]  /*1410*/  ISETP.GE.U32.AND P2, PT, R3, R4, PT ;  /* 0x000000040300720c */ /* 0x000fe20003f46070 */
[----:B------:R-:W-:Y:S02]  /*1420*/  IMAD.MOV.U32 R0, RZ, RZ, R3 ;  /* 0x000000ffff007224 */ /* 0x000fe400078e0003 */
[----:B------:R-:W-:Y:S01]  /*1430*/  DFMA R16, R18, -R8, 1 ;  /* 0x3ff000001210742b */ /* 0x000fe20000000808 */
[----:B------:R-:W-:Y:S02]  /*1440*/  SEL R15, R2, 0x63400000, !P2 ;  /* 0x63400000020f7807 */ /* 0x000fe40005000000 */
[----:B------:R-:W-:-:S02]  /*1450*/  FSETP.GEU.AND P2, PT, |R13|, 1.469367938527859385e-39, PT ;  /* 0x001000000d00780b */ /* 0x000fc40003f4e200 */
[----:B------:R-:W-:-:S03]  /*1460*/  LOP3.LUT R15, R15, 0x800fffff, R13, 0xf8, !PT ;  /* 0x800fffff0f0f7812 */ /* 0x000fc600078ef80d */
[----:B------:R-:W-:-:S08]  /*1470*/  DFMA R16, R18, R16, R18 ;  /* 0x000000101210722b */ /* 0x000fd00000000012 */
[----:B------:R-:W-:Y:S05]  /*1480*/  @P2 BRA `(.L_x_30) ;  /* 0x0000000000202947 */ /* 0x000fea0003800000 */
[----:B------:R-:W-:Y:S02]  /*1490*/  LOP3.LUT R0, R11, 0x7ff00000, RZ, 0xc0, !PT ;  /* 0x7ff000000b007812 */ /* 0x000fe400078ec0ff */
[----:B------:R-:W-:Y:S02]  /*14a0*/  MOV R18, RZ ;  /* 0x000000ff00127202 */ /* 0x000fe40000000f00 */
[----:B------:R-:W-:-:S04]  /*14b0*/  ISETP.GE.U32.AND P2, PT, R3, R0, PT ;  /* 0x000000000300720c */ /* 0x000fc80003f46070 */
[----:B------:R-:W-:-:S04]  /*14c0*/  SEL R19, R2, 0x63400000, !P2 ;  /* 0x6340000002137807 */ /* 0x000fc80005000000 */
[----:B------:R-:W-:-:S04]  /*14d0*/  LOP3.LUT R19, R19, 0x80000000, R13, 0xf8, !PT ;  /* 0x8000000013137812 */ /* 0x000fc800078ef80d */
[----:B------:R-:W-:-:S06]  /*14e0*/  LOP3.LUT R19, R19, 0x100000, RZ, 0xfc, !PT ;  /* 0x0010000013137812 */ /* 0x000fcc00078efcff */
[----:B------:R-:W-:-:S10]  /*14f0*/  DFMA R14, R14, 2, -R18 ;  /* 0x400000000e0e782b */ /* 0x000fd40000000812 */
[----:B------:R-:W-:-:S07]  /*1500*/  LOP3.LUT R0, R15, 0x7ff00000, RZ, 0xc0, !PT ;  /* 0x7ff000000f007812 */ /* 0x000fce00078ec0ff */
.L_x_30:
[----:B------:R-:W-:Y:S01]  /*1510*/  DMUL R18, R16, R14 ;  /* 0x0000000e10127228 */ /* 0x000fe20000000000 */
[----:B------:R-:W-:Y:S01]  /*1520*/  @!P0 LOP3.LUT R4, R9, 0x7ff00000, RZ, 0xc0, !PT ;  /* 0x7ff0000009048812 */ /* 0x000fe200078ec0ff */
[----:B------:R-:W-:Y:S06]  /*1530*/  BSSY.RECONVERGENT B2, `(.L_x_31) ;  /* 0x0000038000027945 */ /* 0x000fec0003800200 */
[----:B------:R-:W-:-:S08]  /*1540*/  DFMA R20, R18, -R8, R14 ;  /* 0x800000081214722b */ /* 0x000fd0000000000e */
[----:B------:R-:W-:Y:S01]  /*1550*/  DFMA R20, R16, R20, R18 ;  /* 0x000000141014722b */ /* 0x000fe20000000012 */
[----:B------:R-:W-:-:S05]  /*1560*/  VIADD R16, R0, 0xffffffff ;  /* 0xffffffff00107836 */ /* 0x000fca0000000000 */
[----:B------:R-:W-:Y:S01]  /*1570*/  ISETP.GT.U32.AND P0, PT, R16, 0x7feffffe, PT ;  /* 0x7feffffe1000780c */ /* 0x000fe20003f04070 */
[----:B------:R-:W-:-:S05]  /*1580*/  VIADD R16, R4, 0xffffffff ;  /* 0xffffffff04107836 */ /* 0x000fca0000000000 */
[----:B------:R-:W-:-:S13]  /*1590*/  ISETP.GT.U32.OR P0, PT, R16, 0x7feffffe, P0 ;  /* 0x7feffffe1000780c */ /* 0x000fda0000704470 */
[----:B------:R-:W-:Y:S05]  /*15a0*/  @P0 BRA `(.L_x_32) ;  /* 0x00000000006c0947 */ /* 0x000fea0003800000 */
[----:B------:R-:W-:Y:S01]  /*15b0*/  LOP3.LUT R4, R11, 0x7ff00000, RZ, 0xc0, !PT ;  /* 0x7ff000000b047812 */ /* 0x000fe200078ec0ff */
[----:B------:R-:W-:-:S03]  /*15c0*/  IMAD.MOV.U32 R16, RZ, RZ, RZ ;  /* 0x000000ffff107224 */ /* 0x000fc600078e00ff */
[CC--:B------:R-:W-:Y:S02]  /*15d0*/  VIADDMNMX R0, R3.reuse, -R4.reuse, 0xb9600000, !PT ;  /* 0xb960000003007446 */ /* 0x0c0fe40007800904 */
[----:B------:R-:W-:Y:S02]  /*15e0*/  ISETP.GE.U32.AND P0, PT, R3, R4, PT ;  /* 0x000000040300720c */ /* 0x000fe40003f06070 */
[----:B------:R-:W-:Y:S02]  /*15f0*/  VIMNMX R0, PT, PT, R0, 0x46a00000, PT ;  /* 0x46a0000000007848 */ /* 0x000fe40003fe0100 */
[----:B------:R-:W-:-:S04]  /*1600*/  SEL R3, R2, 0x63400000, !P0 ;  /* 0x6340000002037807 */ /* 0x000fc80004000000 */
[----:B------:R-:W-:-:S05]  /*1610*/  IADD3 R0, PT, PT, -R3, R0, RZ ;  /* 0x0000000003007210 */ /* 0x000fca0007ffe1ff */
[----:B------:R-:W-:-:S06]  /*1620*/  VIADD R17, R0, 0x7fe00000 ;  /* 0x7fe0000000117836 */ /* 0x000fcc0000000000 */
[----:B------:R-:W-:-:S10]  /*1630*/  DMUL R2, R20, R16 ;  /* 0x0000001014027228 */ /* 0x000fd40000000000 */
[----:B------:R-:W-:-:S13]  /*1640*/  FSETP.GTU.AND P0, PT, |R3|, 1.469367938527859385e-39, PT ;  /* 0x001000000300780b */ /* 0x000fda0003f0c200 */
[----:B------:R-:W-:Y:S05]  /*1650*/  @P0 BRA `(.L_x_33) ;  /* 0x0000000000940947 */ /* 0x000fea0003800000 */
[----:B------:R-:W-:Y:S01]  /*1660*/  DFMA R8, R20, -R8, R14 ;  /* 0x800000081408722b */ /* 0x000fe2000000000e */
[----:B------:R-:W-:-:S09]  /*1670*/  MOV R16, RZ ;  /* 0x000000ff00107202 */ /* 0x000fd20000000f00 */
[C---:B------:R-:W-:Y:S02]  /*1680*/  FSETP.NEU.AND P0, PT, R9.reuse, RZ, PT ;  /* 0x000000ff0900720b */ /* 0x040fe40003f0d000 */
[----:B------:R-:W-:-:S04]  /*1690*/  LOP3.LUT R11, R9, 0x80000000, R11, 0x48, !PT ;  /* 0x80000000090b7812 */ /* 0x000fc800078e480b */
[----:B------:R-:W-:-:S07]  /*16a0*/  LOP3.LUT R17, R11, R17, RZ, 0xfc, !PT ;  /* 0x000000110b117212 */ /* 0x000fce00078efcff */
[----:B------:R-:W-:Y:S05]  /*16b0*/  @!P0 BRA `(.L_x_33) ;  /* 0x00000000007c8947 */ /* 0x000fea0003800000 */
[----:B------:R-:W-:Y:S01]  /*16c0*/  IMAD.MOV R9, RZ, RZ, -R0 ;  /* 0x000000ffff097224 */ /* 0x000fe200078e0a00 */
[----:B------:R-:W-:Y:S01]  /*16d0*/  DMUL.RP R16, R20, R16 ;  /* 0x0000001014107228 */ /* 0x000fe20000008000 */
[----:B------:R-:W-:-:S06]  /*16e0*/  IMAD.MOV.U32 R8, RZ, RZ, RZ ;  /* 0x000000ffff087224 */ /* 0x000fcc00078e00ff */
[----:B------:R-:W-:-:S03]  /*16f0*/  DFMA R8, R2, -R8, R20 ;  /* 0x800000080208722b */ /* 0x000fc60000000014 */
[----:B------:R-:W-:-:S03]  /*1700*/  LOP3.LUT R11, R17, R11, RZ, 0x3c, !PT ;  /* 0x0000000b110b7212 */ /* 0x000fc600078e3cff */
[----:B------:R-:W-:-:S04]  /*1710*/  IADD3 R8, PT, PT, -R0, -0x43300000, RZ ;  /* 0xbcd0000000087810 */ /* 0x000fc80007ffe1ff */
[----:B------:R-:W-:-:S04]  /*1720*/  FSETP.NEU.AND P0, PT, |R9|, R8, PT ;  /* 0x000000080900720b */ /* 0x000fc80003f0d200 */
[----:B------:R-:W-:Y:S02]  /*1730*/  FSEL R2, R16, R2, !P0 ;  /* 0x0000000210027208 */ /* 0x000fe40004000000 */
[----:B------:R-:W-:Y:S01]  /*1740*/  FSEL R3, R11, R3, !P0 ;  /* 0x000000030b037208 */ /* 0x000fe20004000000 */
[----:B------:R-:W-:Y:S06]  /*1750*/  BRA `(.L_x_33) ;  /* 0x0000000000547947 */ /* 0x000fec0003800000 */
.L_x_32:
[----:B------:R-:W-:-:S14]  /*1760*/  DSETP.NAN.AND P0, PT, R12, R12, PT ;  /* 0x0000000c0c00722a */ /* 0x000fdc0003f08000 */
[----:B------:R-:W-:Y:S05]  /*1770*/  @P0 BRA `(.L_x_34) ;  /* 0x0000000000440947 */ /* 0x000fea0003800000 */
[----:B------:R-:W-:-:S14]  /*1780*/  DSETP.NAN.AND P0, PT, R10, R10, PT ;  /* 0x0000000a0a00722a */ /* 0x000fdc0003f08000 */
[----:B------:R-:W-:Y:S05]  /*1790*/  @P0 BRA `(.L_x_35) ;  /* 0x0000000000300947 */ /* 0x000fea0003800000 */
[----:B------:R-:W-:Y:S01]  /*17a0*/  ISETP.NE.AND P0, PT, R0, R4, PT ;  /* 0x000000040000720c */ /* 0x000fe20003f05270 */
[----:B------:R-:W-:Y:S01]  /*17b0*/  IMAD.MOV.U32 R3, RZ, RZ, -0x80000 ;  /* 0xfff80000ff037424 */ /* 0x000fe200078e00ff */
[----:B------:R-:W-:-:S11]  /*17c0*/  MOV R2, 0x0 ;  /* 0x0000000000027802 */ /* 0x000fd60000000f00 */
[----:B------:R-:W-:Y:S05]  /*17d0*/  @!P0 BRA `(.L_x_33) ;  /* 0x0000000000348947 */ /* 0x000fea0003800000 */
[----:B------:R-:W-:Y:S02]  /*17e0*/  ISETP.NE.AND P0, PT, R0, 0x7ff00000, PT ;  /* 0x7ff000000000780c */ /* 0x000fe40003f05270 */
[----:B------:R-:W-:Y:S02]  /*17f0*/  LOP3.LUT R3, R13, 0x80000000, R11, 0x48, !PT ;  /* 0x800000000d037812 */ /* 0x000fe400078e480b */
[----:B------:R-:W-:-:S13]  /*1800*/  ISETP.EQ.OR P0, PT, R4, RZ, !P0 ;  /* 0x000000ff0400720c */ /* 0x000fda0004702670 */
[----:B------:R-:W-:Y:S01]  /*1810*/  @P0 LOP3.LUT R0, R3, 0x7ff00000, RZ, 0xfc, !PT ;  /* 0x7ff0000003000812 */ /* 0x000fe200078efcff */
[----:B------:R-:W-:Y:S01]  /*1820*/  @!P0 IMAD.MOV.U32 R2, RZ, RZ, RZ ;  /* 0x000000ffff028224 */ /* 0x000fe200078e00ff */
[----:B------:R-:W-:-:S03]  /*1830*/  @P0 MOV R2, RZ ;  /* 0x000000ff00020202 */ /* 0x000fc60000000f00 */
[----:B------:R-:W-:Y:S01]  /*1840*/  @P0 IMAD.MOV.U32 R3, RZ, RZ, R0 ;  /* 0x000000ffff030224 */ /* 0x000fe200078e0000 */
[----:B------:R-:W-:Y:S06]  /*1850*/  BRA `(.L_x_33) ;  /* 0x0000000000147947 */ /* 0x000fec0003800000 */
.L_x_35:
[----:B------:R-:W-:Y:S01]  /*1860*/  LOP3.LUT R3, R11, 0x80000, RZ, 0xfc, !PT ;  /* 0x000800000b037812 */ /* 0x000fe200078efcff */
[----:B------:R-:W-:Y:S01]  /*1870*/  IMAD.MOV.U32 R2, RZ, RZ, R10 ;  /* 0x000000ffff027224 */ /* 0x000fe200078e000a */
[----:B------:R-:W-:Y:S06]  /*1880*/  BRA `(.L_x_33) ;  /* 0x0000000000087947 */ /* 0x000fec0003800000 */
.L_x_34:
[----:B------:R-:W-:Y:S02]  /*1890*/  LOP3.LUT R3, R13, 0x80000, RZ, 0xfc, !PT ;  /* 0x000800000d037812 */ /* 0x000fe400078efcff */
[----:B------:R-:W-:-:S07]  /*18a0*/  MOV R2, R12 ;  /* 0x0000000c00027202 */ /* 0x000fce0000000f00 */
.L_x_33:
[----:B------:R-:W-:Y:S05]  /*18b0*/  BSYNC.RECONVERGENT B2 ;  /* 0x0000000000027941 */ /* 0x000fea0003800200 */
.L_x_31:
[----:B------:R-:W-:-:S04]  /*18c0*/  IMAD.MOV.U32 R29, RZ, RZ, 0x0 ;  /* 0x00000000ff1d7424 */ /* 0x000fc800078e00ff */
[----:B------:R-:W-:Y:S05]  /*18d0*/  RET.REL.NODEC R28 `(_Z5piAddPfdi) ;  /* 0xffffffe41cc87950 */ /* 0x000fea0003c3ffff */
.L_x_36:
[----:B------:R-:W-:-:S00]  /*18e0*/  BRA `(.L_x_36) ;  /* 0xfffffffc00fc7947 */ /* 0x000fc0000383ffff */
[----:B------:R-:W-:-:S00]  /*18f0*/  NOP ;  /* 0x0000000000007918 */ /* 0x000fc00000000000 */
        /* <DEDUP_REMOVED lines=8> */
.L_x_37:


//--------------------- .nv.shared._Z5piAddPfdi   --------------------------
	.section	.nv.shared._Z5piAddPfdi,"aw",@nobits
	.sectionflags	@""
	.align	16
	.zero		1024


//--------------------- .nv.shared.reserved.0     --------------------------
	.section	.nv.shared.reserved.0,"aw",@nobits
	.weak		__nv_reservedSMEM_offset_0_alias
	.size		__nv_reservedSMEM_offset_0_alias, 0, 64
	.other		__nv_reservedSMEM_offset_0_alias,@"STO_CUDA_RESERVED_SHARED STV_DEFAULT"
__nv_reservedSMEM_offset_0_alias:
	.zero		0
	.zero		64


//--------------------- .nv.constant0._Z5piAddPfdi --------------------------
	.section	.nv.constant0._Z5piAddPfdi,"a",@progbits
	.sectionflags	@""
	.align	4
.nv.constant0._Z5piAddPfdi:
	.zero		916


//--------------------- SYMBOLS --------------------------

	.type		.nv.reservedSmem.offset0,@object
	.size		.nv.reservedSmem.offset0,0x4
	.type		.nv.reservedSmem.cap,@object
	.size		.nv.reservedSmem.cap,0x4
